//
// Generated by NVIDIA NVVM Compiler
//
// Compiler Build ID: CL-36424714
// Cuda compilation tools, release 13.0, V13.0.88
// Based on NVVM 20.0.0
//

.version 9.0
.target sm_100
.address_size 64

	// .globl	_Z16reduction_kernelPfS_i
// _ZZ16reduction_kernelPfS_iE12partial_sums has been demoted

.visible .entry _Z16reduction_kernelPfS_i(
	.param .u64 .ptr .align 1 _Z16reduction_kernelPfS_i_param_0,
	.param .u64 .ptr .align 1 _Z16reduction_kernelPfS_i_param_1,
	.param .u32 _Z16reduction_kernelPfS_i_param_2
)
{
	.reg .pred 	%p<6>;
	.reg .b32 	%r<15>;
	.reg .b32 	%f<7>;
	.reg .b64 	%rd<7>;
	// demoted variable
	.shared .align 4 .b8 _ZZ16reduction_kernelPfS_iE12partial_sums[128];
	ld.param.u64 	%rd1, [_Z16reduction_kernelPfS_i_param_0];
	ld.param.u64 	%rd2, [_Z16reduction_kernelPfS_i_param_1];
	ld.param.u32 	%r7, [_Z16reduction_kernelPfS_i_param_2];
	mov.u32 	%r1, %tid.x;
	mov.u32 	%r8, %ctaid.x;
	mov.u32 	%r14, %ntid.x;
	mad.lo.s32 	%r3, %r8, %r14, %r1;
	setp.ge.s32 	%p1, %r3, %r7;
	shl.b32 	%r9, %r1, 2;
	mov.u32 	%r10, _ZZ16reduction_kernelPfS_iE12partial_sums;
	add.s32 	%r4, %r10, %r9;
	@%p1 bra 	$L__BB0_2;
	cvta.to.global.u64 	%rd3, %rd1;
	mul.wide.s32 	%rd4, %r3, 4;
	add.s64 	%rd5, %rd3, %rd4;
	ld.global.f32 	%f1, [%rd5];
	st.shared.f32 	[%r4], %f1;
	bra.uni 	$L__BB0_3;
$L__BB0_2:
	mov.b32 	%r11, 0;
	st.shared.u32 	[%r4], %r11;
$L__BB0_3:
	bar.sync 	0;
	setp.lt.u32 	%p2, %r14, 2;
	@%p2 bra 	$L__BB0_7;
$L__BB0_4:
	shr.u32 	%r6, %r14, 1;
	setp.ge.u32 	%p3, %r1, %r6;
	@%p3 bra 	$L__BB0_6;
	shl.b32 	%r12, %r6, 2;
	add.s32 	%r13, %r4, %r12;
	ld.shared.f32 	%f2, [%r13];
	ld.shared.f32 	%f3, [%r4];
	add.f32 	%f4, %f2, %f3;
	st.shared.f32 	[%r4], %f4;
$L__BB0_6:
	bar.sync 	0;
	setp.gt.u32 	%p4, %r14, 3;
	mov.u32 	%r14, %r6;
	@%p4 bra 	$L__BB0_4;
$L__BB0_7:
	setp.ne.s32 	%p5, %r1, 0;
	@%p5 bra 	$L__BB0_9;
	ld.shared.f32 	%f5, [_ZZ16reduction_kernelPfS_iE12partial_sums];
	cvta.to.global.u64 	%rd6, %rd2;
	atom.global.add.f32 	%f6, [%rd6], %f5;
$L__BB0_9:
	ret;

}


// ===== COMPILED SASS (sm_100) =====

	.target	sm_100

	.elftype	@"ET_EXEC"


//--------------------- .note.nv.tkinfo           --------------------------
	.section	.note.nv.tkinfo,"",@"SHT_NOTE"
	.sectionflags	@"SHF_NOTE_NV_TKINFO"
	.tkinfo
        /*0018*/ 	.word	0x00000002
        /*0030*/ 	.string	""
        /*0030*/ 	.string	"ptxas"
        /*0030*/ 	.string	"Cuda compilation tools, release 13.0, V13.0.88"
        /*0030*/ 	.string	"Build cuda_13.0.r13.0/compiler.36424714_0"
        /*0030*/ 	.string	"-arch sm_100 -m 64 "



//--------------------- .note.nv.cuinfo           --------------------------
	.section	.note.nv.cuinfo,"",@"SHT_NOTE"
	.sectionflags	@"SHF_NOTE_NV_CUINFO"
        /*0018*/ 	.short	0x0002
        /*001a*/ 	.short	0x0064
        /*001c*/ 	.short	0x0082
	.zero		2


//--------------------- .nv.info                  --------------------------
	.section	.nv.info,"",@"SHT_CUDA_INFO"
	.align	4


	//----- nvinfo : EIATTR_REGCOUNT
	.align		4
        /*0000*/ 	.byte	0x04, 0x2f
        /*0002*/ 	.short	(.L_1 - .L_0)
	.align		4
.L_0:
        /*0004*/ 	.word	index@(_Z16reduction_kernelPfS_i)
        /*0008*/ 	.word	0x0000000a


	//----- nvinfo : EIATTR_FRAME_SIZE
	.align		4
.L_1:
        /*000c*/ 	.byte	0x04, 0x11
        /*000e*/ 	.short	(.L_3 - .L_2)
	.align		4
.L_2:
        /*0010*/ 	.word	index@(_Z16reduction_kernelPfS_i)
        /*0014*/ 	.word	0x00000000


	//----- nvinfo : EIATTR_MIN_STACK_SIZE
	.align		4
.L_3:
        /*0018*/ 	.byte	0x04, 0x12
        /*001a*/ 	.short	(.L_5 - .L_4)
	.align		4
.L_4:
        /*001c*/ 	.word	index@(_Z16reduction_kernelPfS_i)
        /*0020*/ 	.word	0x00000000
.L_5:


//--------------------- .nv.compat                --------------------------
	.section	.nv.compat,"",@"SHT_CUDA_COMPAT_INFO"
	.align	4
        /*0000*/ 	.byte	0x02, 0x09, 0x00, 0x00, 0x02, 0x02, 0x01, 0x00, 0x02, 0x05, 0x05, 0x00, 0x03, 0x07, 0x01, 0x01
        /*0010*/ 	.byte	0x02, 0x03, 0x00, 0x00, 0x02, 0x06, 0x01, 0x00, 0x04, 0x0b, 0x08, 0x00, 0x09, 0x00, 0x00, 0x00
        /*0020*/ 	.byte	0x00, 0x00, 0x00, 0x00


//--------------------- .nv.info._Z16reduction_kernelPfS_i --------------------------
	.section	.nv.info._Z16reduction_kernelPfS_i,"",@"SHT_CUDA_INFO"
	.sectionflags	@""
	.align	4


	//----- nvinfo : EIATTR_CUDA_API_VERSION
	.align		4
        /*0000*/ 	.byte	0x04, 0x37
        /*0002*/ 	.short	(.L_7 - .L_6)
.L_6:
        /*0004*/ 	.word	0x00000082


	//----- nvinfo : EIATTR_KPARAM_INFO
	.align		4
.L_7:
        /*0008*/ 	.byte	0x04, 0x17
        /*000a*/ 	.short	(.L_9 - .L_8)
.L_8:
        /*000c*/ 	.word	0x00000000
        /*0010*/ 	.short	0x0002
        /*0012*/ 	.short	0x0010
        /*0014*/ 	.byte	0x00, 0xf0, 0x11, 0x00


	//----- nvinfo : EIATTR_KPARAM_INFO
	.align		4
.L_9:
        /*0018*/ 	.byte	0x04, 0x17
        /*001a*/ 	.short	(.L_11 - .L_10)
.L_10:
        /*001c*/ 	.word	0x00000000
        /*0020*/ 	.short	0x0001
        /*0022*/ 	.short	0x0008
        /*0024*/ 	.byte	0x00, 0xf5, 0x21, 0x00


	//----- nvinfo : EIATTR_KPARAM_INFO
	.align		4
.L_11:
        /*0028*/ 	.byte	0x04, 0x17
        /*002a*/ 	.short	(.L_13 - .L_12)
.L_12:
        /*002c*/ 	.word	0x00000000
        /*0030*/ 	.short	0x0000
        /*0032*/ 	.short	0x0000
        /*0034*/ 	.byte	0x00, 0xf5, 0x21, 0x00


	//----- nvinfo : EIATTR_SPARSE_MMA_MASK
	.align		4
.L_13:
        /*0038*/ 	.byte	0x03, 0x50
        /*003a*/ 	.short	0x0000


	//----- nvinfo : EIATTR_MAXREG_COUNT
	.align		4
        /*003c*/ 	.byte	0x03, 0x1b
        /*003e*/ 	.short	0x00ff


	//----- nvinfo : EIATTR_NUM_BARRIERS
	.align		4
        /*0040*/ 	.byte	0x02, 0x4c
        /*0042*/ 	.byte	0x01
	.zero		1


	//----- nvinfo : EIATTR_MERCURY_ISA_VERSION
	.align		4
        /*0044*/ 	.byte	0x03, 0x5f
        /*0046*/ 	.short	0x0101


	//----- nvinfo : EIATTR_VRC_CTA_INIT_COUNT
	.align		4
        /*0048*/ 	.byte	0x02, 0x4a
	.zero		1
	.zero		1


	//----- nvinfo : EIATTR_EXIT_INSTR_OFFSETS
	.align		4
        /*004c*/ 	.byte	0x04, 0x1c
        /*004e*/ 	.short	(.L_15 - .L_14)


	//   ....[0]....
.L_14:
        /*0050*/ 	.word	0x00000200


	//   ....[1]....
        /*0054*/ 	.word	0x00000270


	//----- nvinfo : EIATTR_CBANK_PARAM_SIZE
	.align		4
.L_15:
        /*0058*/ 	.byte	0x03, 0x19
        /*005a*/ 	.short	0x0014


	//----- nvinfo : EIATTR_PARAM_CBANK
	.align		4
        /*005c*/ 	.byte	0x04, 0x0a
        /*005e*/ 	.short	(.L_17 - .L_16)
	.align		4
.L_16:
        /*0060*/ 	.word	index@(.nv.constant0._Z16reduction_kernelPfS_i)
        /*0064*/ 	.short	0x0380
        /*0066*/ 	.short	0x0014


	//----- nvinfo : EIATTR_SW_WAR
	.align		4
.L_17:
        /*0068*/ 	.byte	0x04, 0x36
        /*006a*/ 	.short	(.L_19 - .L_18)
.L_18:
        /*006c*/ 	.word	0x00000008
.L_19:


//--------------------- .nv.callgraph             --------------------------
	.section	.nv.callgraph,"",@"SHT_CUDA_CALLGRAPH"
	.align	4
	.sectionentsize	8
	.align		4
        /*0000*/ 	.word	0x00000000
	.align		4
        /*0004*/ 	.word	0xffffffff
	.align		4
        /*0008*/ 	.word	0x00000000
	.align		4
        /*000c*/ 	.word	0xfffffffe
	.align		4
        /*0010*/ 	.word	0x00000000
	.align		4
        /*0014*/ 	.word	0xfffffffd
	.align		4
        /*0018*/ 	.word	0x00000000
	.align		4
        /*001c*/ 	.word	0xfffffffc


//--------------------- .text._Z16reduction_kernelPfS_i --------------------------
	.section	.text._Z16reduction_kernelPfS_i,"ax",@progbits
	.align	128
        .global         _Z16reduction_kernelPfS_i
        .type           _Z16reduction_kernelPfS_i,@function
        .size           _Z16reduction_kernelPfS_i,(.L_x_3 - _Z16reduction_kernelPfS_i)
        .other          _Z16reduction_kernelPfS_i,@"STO_CUDA_ENTRY STV_DEFAULT"
_Z16reduction_kernelPfS_i:
.text._Z16reduction_kernelPfS_i:
[----:B------:R-:W-:Y:S01]  /*0000*/  LDC R1, c[0x0][0x37c] ;  /* 0x0000df00ff017b82 */ /* 0x000fe20000000800 */
[----:B------:R-:W0:Y:S07]  /*0010*/  S2R R7, SR_TID.X ;  /* 0x0000000000077919 */ /* 0x000e2e0000002100 */
[----:B------:R-:W0:Y:S01]  /*0020*/  S2UR UR4, SR_CTAID.X ;  /* 0x00000000000479c3 */ /* 0x000e220000002500 */
[----:B------:R-:W1:Y:S01]  /*0030*/  LDCU UR5, c[0x0][0x390] ;  /* 0x00007200ff0577ac */ /* 0x000e620008000800 */
[----:B------:R-:W2:Y:S06]  /*0040*/  LDCU.64 UR6, c[0x0][0x358] ;  /* 0x00006b00ff0677ac */ /* 0x000eac0008000a00 */
[----:B------:R-:W0:Y:S02]  /*0050*/  LDC R4, c[0x0][0x360] ;  /* 0x0000d800ff047b82 */ /* 0x000e240000000800 */
[----:B0-----:R-:W-:-:S05]  /*0060*/  IMAD R5, R4, UR4, R7 ;  /* 0x0000000404057c24 */ /* 0x001fca000f8e0207 */
[----:B-1----:R-:W-:-:S13]  /*0070*/  ISETP.GE.AND P1, PT, R5, UR5, PT ;  /* 0x0000000505007c0c */ /* 0x002fda000bf26270 */
[----:B------:R-:W0:Y:S02]  /*0080*/  @!P1 LDC.64 R2, c[0x0][0x380] ;  /* 0x0000e000ff029b82 */ /* 0x000e240000000a00 */
[----:B0-----:R-:W-:-:S06]  /*0090*/  @!P1 IMAD.WIDE R2, R5, 0x4, R2 ;  /* 0x0000000405029825 */ /* 0x001fcc00078e0202 */
[----:B--2---:R-:W2:Y:S01]  /*00a0*/  @!P1 LDG.E R3, desc[UR6][R2.64] ;  /* 0x0000000602039981 */ /* 0x004ea2000c1e1900 */
[----:B------:R-:W0:Y:S01]  /*00b0*/  S2UR UR5, SR_CgaCtaId ;  /* 0x00000000000579c3 */ /* 0x000e220000008800 */
[----:B------:R-:W-:Y:S01]  /*00c0*/  UMOV UR4, 0x400 ;  /* 0x0000040000047882 */ /* 0x000fe20000000000 */
[----:B------:R-:W-:Y:S02]  /*00d0*/  ISETP.GE.U32.AND P2, PT, R4, 0x2, PT ;  /* 0x000000020400780c */ /* 0x000fe40003f46070 */
[----:B------:R-:W-:Y:S01]  /*00e0*/  ISETP.NE.AND P0, PT, R7, RZ, PT ;  /* 0x000000ff0700720c */ /* 0x000fe20003f05270 */
[----:B0-----:R-:W-:-:S06]  /*00f0*/  ULEA UR4, UR5, UR4, 0x18 ;  /* 0x0000000405047291 */ /* 0x001fcc000f8ec0ff */
[----:B------:R-:W-:-:S05]  /*0100*/  LEA R0, R7, UR4, 0x2 ;  /* 0x0000000407007c11 */ /* 0x000fca000f8e10ff */
[----:B--2---:R0:W-:Y:S04]  /*0110*/  @!P1 STS [R0], R3 ;  /* 0x0000000300009388 */ /* 0x0041e80000000800 */
[----:B------:R0:W-:Y:S01]  /*0120*/  @P1 STS [R0], RZ ;  /* 0x000000ff00001388 */ /* 0x0001e20000000800 */
[----:B------:R-:W-:Y:S06]  /*0130*/  BAR.SYNC.DEFER_BLOCKING 0x0 ;  /* 0x0000000000007b1d */ /* 0x000fec0000010000 */
[----:B------:R-:W-:Y:S05]  /*0140*/  @!P2 BRA `(.L_x_0) ;  /* 0x00000000002ca947 */ /* 0x000fea0003800000 */
.L_x_1:
[----:B------:R-:W-:-:S04]  /*0150*/  SHF.R.U32.HI R5, RZ, 0x1, R4 ;  /* 0x00000001ff057819 */ /* 0x000fc80000011604 */
[----:B------:R-:W-:-:S13]  /*0160*/  ISETP.GE.U32.AND P1, PT, R7, R5, PT ;  /* 0x000000050700720c */ /* 0x000fda0003f26070 */
[----:B------:R-:W-:Y:S01]  /*0170*/  @!P1 IMAD R2, R5, 0x4, R0 ;  /* 0x0000000405029824 */ /* 0x000fe200078e0200 */
[----:B0-----:R-:W-:Y:S05]  /*0180*/  @!P1 LDS R3, [R0] ;  /* 0x0000000000039984 */ /* 0x001fea0000000800 */
[----:B------:R-:W0:Y:S02]  /*0190*/  @!P1 LDS R2, [R2] ;  /* 0x0000000002029984 */ /* 0x000e240000000800 */
[----:B0-----:R-:W-:-:S05]  /*01a0*/  @!P1 FADD R3, R2, R3 ;  /* 0x0000000302039221 */ /* 0x001fca0000000000 */
[----:B------:R1:W-:Y:S01]  /*01b0*/  @!P1 STS [R0], R3 ;  /* 0x0000000300009388 */ /* 0x0003e20000000800 */
[----:B------:R-:W-:Y:S01]  /*01c0*/  BAR.SYNC.DEFER_BLOCKING 0x0 ;  /* 0x0000000000007b1d */ /* 0x000fe20000010000 */
[----:B------:R-:W-:Y:S01]  /*01d0*/  ISETP.GT.U32.AND P1, PT, R4, 0x3, PT ;  /* 0x000000030400780c */ /* 0x000fe20003f24070 */
[----:B------:R-:W-:-:S12]  /*01e0*/  IMAD.MOV.U32 R4, RZ, RZ, R5 ;  /* 0x000000ffff047224 */ /* 0x000fd800078e0005 */
[----:B-1----:R-:W-:Y:S05]  /*01f0*/  @P1 BRA `(.L_x_1) ;  /* 0xfffffffc00d41947 */ /* 0x002fea000383ffff */
.L_x_0:
[----:B------:R-:W-:Y:S05]  /*0200*/  @P0 EXIT ;  /* 0x000000000000094d */ /* 0x000fea0003800000 */
[----:B------:R-:W1:Y:S01]  /*0210*/  S2UR UR5, SR_CgaCtaId ;  /* 0x00000000000579c3 */ /* 0x000e620000008800 */
[----:B------:R-:W-:-:S07]  /*0220*/  UMOV UR4, 0x400 ;  /* 0x0000040000047882 */ /* 0x000fce0000000000 */
[----:B0-----:R-:W0:Y:S01]  /*0230*/  LDC.64 R2, c[0x0][0x388] ;  /* 0x0000e200ff027b82 */ /* 0x001e220000000a00 */
[----:B-1----:R-:W-:-:S09]  /*0240*/  ULEA UR4, UR5, UR4, 0x18 ;  /* 0x0000000405047291 */ /* 0x002fd2000f8ec0ff */
[----:B------:R-:W0:Y:S04]  /*0250*/  LDS R5, [UR4] ;  /* 0x00000004ff057984 */ /* 0x000e280008000800 */
[----:B0-----:R-:W-:Y:S01]  /*0260*/  REDG.E.ADD.F32.FTZ.RN.STRONG.GPU desc[UR6][R2.64], R5 ;  /* 0x00000005020079a6 */ /* 0x001fe2000c12f306 */
[----:B------:R-:W-:Y:S05]  /*0270*/  EXIT ;  /* 0x000000000000794d */ /* 0x000fea0003800000 */
.L_x_2:
[----:B------:R-:W-:-:S00]  /*0280*/  BRA `(.L_x_2) ;  /* 0xfffffffc00fc7947 */ /* 0x000fc0000383ffff */
[----:B------:R-:W-:-:S00]  /*0290*/  NOP ;  /* 0x0000000000007918 */ /* 0x000fc00000000000 */
        /* <DEDUP_REMOVED lines=14> */
.L_x_3:


//--------------------- .nv.shared._Z16reduction_kernelPfS_i --------------------------
	.section	.nv.shared._Z16reduction_kernelPfS_i,"aw",@nobits
	.sectionflags	@""
	.align	4
.nv.shared._Z16reduction_kernelPfS_i:
	.zero		1152


//--------------------- .nv.shared.reserved.0     --------------------------
	.section	.nv.shared.reserved.0,"aw",@nobits
	.weak		__nv_reservedSMEM_offset_0_alias
	.size		__nv_reservedSMEM_offset_0_alias, 0, 64
	.other		__nv_reservedSMEM_offset_0_alias,@"STO_CUDA_RESERVED_SHARED STV_DEFAULT"
__nv_reservedSMEM_offset_0_alias:
	.zero		0
	.zero		64


//--------------------- .nv.constant0._Z16reduction_kernelPfS_i --------------------------
	.section	.nv.constant0._Z16reduction_kernelPfS_i,"a",@progbits
	.sectionflags	@""
	.align	4
.nv.constant0._Z16reduction_kernelPfS_i:
	.zero		916


//--------------------- SYMBOLS --------------------------

	.type		.nv.reservedSmem.offset0,@object
	.size		.nv.reservedSmem.offset0,0x4
	.type		.nv.reservedSmem.cap,@object
	.size		.nv.reservedSmem.cap,0x4
